	.headerflags	@"EF_CUDA_TEXMODE_UNIFIED EF_CUDA_64BIT_ADDRESS EF_CUDA_ACCELERATORS EF_CUDA_SM90 EF_CUDA_VIRTUAL_SM(EF_CUDA_SM90)"
	.elftype	@"ET_EXEC"


//--------------------- .nv.info                  --------------------------
	.section	.nv.info,"",@"SHT_CUDA_INFO"
	.align	4


	//----- nvinfo : EIATTR_REGCOUNT
	.align		4
        /*0000*/ 	.byte	0x04, 0x2f
        /*0002*/ 	.short	(.L_3 - .L_2)
	.align		4
.L_2:
        /*0004*/ 	.word	index@(triton_poi_fused_cat_16)
        /*0008*/ 	.word	0x0000001f


	//----- nvinfo : EIATTR_MIN_STACK_SIZE
	.align		4
.L_3:
        /*000c*/ 	.byte	0x04, 0x12
        /*000e*/ 	.short	(.L_5 - .L_4)
	.align		4
.L_4:
        /*0010*/ 	.word	index@(triton_poi_fused_cat_16)
        /*0014*/ 	.word	0x00000000


	//----- nvinfo : EIATTR_FRAME_SIZE
	.align		4
.L_5:
        /*0018*/ 	.byte	0x04, 0x11
        /*001a*/ 	.short	(.L_7 - .L_6)
	.align		4
.L_6:
        /*001c*/ 	.word	index@(triton_poi_fused_cat_16)
        /*0020*/ 	.word	0x00000000


	//----- nvinfo : EIATTR_MIN_STACK_SIZE
	.align		4
.L_7:
        /*0024*/ 	.byte	0x04, 0x12
        /*0026*/ 	.short	(.L_9 - .L_8)
	.align		4
.L_8:
        /*0028*/ 	.word	index@(triton_poi_fused_cat_16)
        /*002c*/ 	.word	0x00000000
.L_9:


//--------------------- .nv.info.triton_poi_fused_cat_16 --------------------------
	.section	.nv.info.triton_poi_fused_cat_16,"",@"SHT_CUDA_INFO"
	.sectionflags	@""
	.align	4


	//----- nvinfo : EIATTR_CUDA_API_VERSION
	.align		4
        /*0000*/ 	.byte	0x04, 0x37
        /*0002*/ 	.short	(.L_11 - .L_10)
.L_10:
        /*0004*/ 	.word	0x0000007c


	//----- nvinfo : EIATTR_KPARAM_INFO
	.align		4
.L_11:
        /*0008*/ 	.byte	0x04, 0x17
        /*000a*/ 	.short	(.L_13 - .L_12)
.L_12:
        /*000c*/ 	.word	0x00000000
        /*0010*/ 	.short	0x0007
        /*0012*/ 	.short	0x0038
        /*0014*/ 	.byte	0x00, 0xf0, 0x11, 0x00


	//----- nvinfo : EIATTR_KPARAM_INFO
	.align		4
.L_13:
        /*0018*/ 	.byte	0x04, 0x17
        /*001a*/ 	.short	(.L_15 - .L_14)
.L_14:
        /*001c*/ 	.word	0x00000000
        /*0020*/ 	.short	0x0006
        /*0022*/ 	.short	0x0030
        /*0024*/ 	.byte	0x00, 0xf4, 0x21, 0x00


	//----- nvinfo : EIATTR_KPARAM_INFO
	.align		4
.L_15:
        /*0028*/ 	.byte	0x04, 0x17
        /*002a*/ 	.short	(.L_17 - .L_16)
.L_16:
        /*002c*/ 	.word	0x00000000
        /*0030*/ 	.short	0x0005
        /*0032*/ 	.short	0x0028
        /*0034*/ 	.byte	0x00, 0xf4, 0x21, 0x00


	//----- nvinfo : EIATTR_KPARAM_INFO
	.align		4
.L_17:
        /*0038*/ 	.byte	0x04, 0x17
        /*003a*/ 	.short	(.L_19 - .L_18)
.L_18:
        /*003c*/ 	.word	0x00000000
        /*0040*/ 	.short	0x0004
        /*0042*/ 	.short	0x0020
        /*0044*/ 	.byte	0x00, 0xf4, 0x21, 0x00


	//----- nvinfo : EIATTR_KPARAM_INFO
	.align		4
.L_19:
        /*0048*/ 	.byte	0x04, 0x17
        /*004a*/ 	.short	(.L_21 - .L_20)
.L_20:
        /*004c*/ 	.word	0x00000000
        /*0050*/ 	.short	0x0003
        /*0052*/ 	.short	0x0018
        /*0054*/ 	.byte	0x00, 0xf4, 0x21, 0x00


	//----- nvinfo : EIATTR_KPARAM_INFO
	.align		4
.L_21:
        /*0058*/ 	.byte	0x04, 0x17
        /*005a*/ 	.short	(.L_23 - .L_22)
.L_22:
        /*005c*/ 	.word	0x00000000
        /*0060*/ 	.short	0x0002
        /*0062*/ 	.short	0x0010
        /*0064*/ 	.byte	0x00, 0xf4, 0x21, 0x00


	//----- nvinfo : EIATTR_KPARAM_INFO
	.align		4
.L_23:
        /*0068*/ 	.byte	0x04, 0x17
        /*006a*/ 	.short	(.L_25 - .L_24)
.L_24:
        /*006c*/ 	.word	0x00000000
        /*0070*/ 	.short	0x0001
        /*0072*/ 	.short	0x0008
        /*0074*/ 	.byte	0x00, 0xf4, 0x21, 0x00


	//----- nvinfo : EIATTR_KPARAM_INFO
	.align		4
.L_25:
        /*0078*/ 	.byte	0x04, 0x17
        /*007a*/ 	.short	(.L_27 - .L_26)
.L_26:
        /*007c*/ 	.word	0x00000000
        /*0080*/ 	.short	0x0000
        /*0082*/ 	.short	0x0000
        /*0084*/ 	.byte	0x00, 0xf4, 0x21, 0x00


	//----- nvinfo : EIATTR_SPARSE_MMA_MASK
	.align		4
.L_27:
        /*0088*/ 	.byte	0x03, 0x50
        /*008a*/ 	.short	0x0000


	//----- nvinfo : EIATTR_MAXREG_COUNT
	.align		4
        /*008c*/ 	.byte	0x03, 0x1b
        /*008e*/ 	.short	0x00ff


	//----- nvinfo : EIATTR_EXIT_INSTR_OFFSETS
	.align		4
        /*0090*/ 	.byte	0x04, 0x1c
        /*0092*/ 	.short	(.L_29 - .L_28)


	//   ....[0]....
.L_28:
        /*0094*/ 	.word	0x00000a50


	//   ....[1]....
        /*0098*/ 	.word	0x00000a70


	//----- nvinfo : EIATTR_REQNTID
	.align		4
.L_29:
        /*009c*/ 	.byte	0x04, 0x10
        /*009e*/ 	.short	(.L_31 - .L_30)
.L_30:
        /*00a0*/ 	.word	0x00000080
        /*00a4*/ 	.word	0x00000001
        /*00a8*/ 	.word	0x00000001


	//----- nvinfo : EIATTR_CBANK_PARAM_SIZE
	.align		4
.L_31:
        /*00ac*/ 	.byte	0x03, 0x19
        /*00ae*/ 	.short	0x003c


	//----- nvinfo : EIATTR_PARAM_CBANK
	.align		4
        /*00b0*/ 	.byte	0x04, 0x0a
        /*00b2*/ 	.short	(.L_33 - .L_32)
	.align		4
.L_32:
        /*00b4*/ 	.word	index@(.nv.constant0.triton_poi_fused_cat_16)
        /*00b8*/ 	.short	0x0210
        /*00ba*/ 	.short	0x003c


	//----- nvinfo : EIATTR_SW_WAR
	.align		4
.L_33:
        /*00bc*/ 	.byte	0x04, 0x36
        /*00be*/ 	.short	(.L_35 - .L_34)
.L_34:
        /*00c0*/ 	.word	0x00000008
.L_35:


//--------------------- .nv.callgraph             --------------------------
	.section	.nv.callgraph,"",@"SHT_CUDA_CALLGRAPH"
	.align	4
	.sectionentsize	8
	.align		4
        /*0000*/ 	.word	0x00000000
	.align		4
        /*0004*/ 	.word	0xffffffff
	.align		4
        /*0008*/ 	.word	0x00000000
	.align		4
        /*000c*/ 	.word	0xfffffffe
	.align		4
        /*0010*/ 	.word	0x00000000
	.align		4
        /*0014*/ 	.word	0xfffffffd
	.align		4
        /*0018*/ 	.word	0x00000000
	.align		4
        /*001c*/ 	.word	0xfffffffc


//--------------------- .nv.constant4             --------------------------
	.section	.nv.constant4,"a",@progbits
	.align	8
	.align		8
.nv.constant4:
        /*0000*/ 	.dword	_$_str
	.align		8
        /*0008*/ 	.dword	_$_str_$_2


//--------------------- .text.triton_poi_fused_cat_16 --------------------------
	.section	.text.triton_poi_fused_cat_16,"ax",@progbits
	.align	128
        .global         triton_poi_fused_cat_16
        .type           triton_poi_fused_cat_16,@function
        .size           triton_poi_fused_cat_16,(.L_x_1 - triton_poi_fused_cat_16)
        .other          triton_poi_fused_cat_16,@"STO_CUDA_ENTRY STV_DEFAULT"
triton_poi_fused_cat_16:
.text.triton_poi_fused_cat_16:
[----:B------:R-:W0:Y:S01]  /*0000*/  LDC R1, c[0x0][0x28] ;  /* 0x00000a00ff017b82 */ /* 0x000e220000000800 */
[----:B------:R-:W1:Y:S07]  /*0010*/  S2R R0, SR_TID.X ;  /* 0x0000000000007919 */ /* 0x000e6e0000002100 */
[----:B------:R-:W2:Y:S01]  /*0020*/  LDC.64 R6, c[0x0][0x220] ;  /* 0x00008800ff067b82 */ /* 0x000ea20000000a00 */
[----:B------:R-:W-:Y:S01]  /*0030*/  ULDC.64 UR4, c[0x0][0x208] ;  /* 0x0000820000047ab9 */ /* 0x000fe20000000a00 */
[----:B------:R-:W3:Y:S01]  /*0040*/  S2R R3, SR_CTAID.X ;  /* 0x0000000000037919 */ /* 0x000ee20000002500 */
[----:B------:R-:W-:-:S05]  /*0050*/  IMAD.MOV.U32 R5, RZ, RZ, RZ ;  /* 0x000000ffff057224 */ /* 0x000fca00078e00ff */
[----:B------:R-:W4:Y:S01]  /*0060*/  LDC.64 R12, c[0x0][0x218] ;  /* 0x00008600ff0c7b82 */ /* 0x000f220000000a00 */
[----:B------:R-:W-:-:S07]  /*0070*/  IMAD.MOV.U32 R24, RZ, RZ, 0x3e800000 ;  /* 0x3e800000ff187424 */ /* 0x000fce00078e00ff */
[----:B------:R-:W5:Y:S01]  /*0080*/  LDC.64 R10, c[0x0][0x228] ;  /* 0x00008a00ff0a7b82 */ /* 0x000f620000000a00 */
[----:B------:R-:W-:Y:S02]  /*0090*/  CS2R R18, SRZ ;  /* 0x0000000000127805 */ /* 0x000fe4000001ff00 */
[----:B------:R-:W-:Y:S02]  /*00a0*/  CS2R R16, SRZ ;  /* 0x0000000000107805 */ /* 0x000fe4000001ff00 */
[----:B------:R-:W-:Y:S01]  /*00b0*/  CS2R R20, SRZ ;  /* 0x0000000000147805 */ /* 0x000fe2000001ff00 */
[----:B------:R-:W-:Y:S02]  /*00c0*/  ULDC.64 UR6, c[0x0][0x238] ;  /* 0x00008e0000067ab9 */ /* 0x000fe40000000a00 */
[----:B------:R-:W4:Y:S01]  /*00d0*/  LDC.64 R8, c[0x0][0x230] ;  /* 0x00008c00ff087b82 */ /* 0x000f220000000a00 */
[----:B-1----:R-:W-:-:S05]  /*00e0*/  IMAD.SHL.U32 R0, R0, 0x4, RZ ;  /* 0x0000000400007824 */ /* 0x002fca00078e00ff */
[----:B------:R-:W-:-:S05]  /*00f0*/  LOP3.LUT R0, R0, 0x1fc, RZ, 0xc0, !PT ;  /* 0x000001fc00007812 */ /* 0x000fca00078ec0ff */
[----:B---3--:R-:W-:-:S05]  /*0100*/  IMAD R4, R3, 0x200, R0 ;  /* 0x0000020003047824 */ /* 0x008fca00078e0200 */
[----:B------:R-:W-:-:S04]  /*0110*/  SHF.R.S32.HI R15, RZ, 0x1f, R4 ;  /* 0x0000001fff0f7819 */ /* 0x000fc80000011404 */
[----:B------:R-:W-:-:S04]  /*0120*/  LEA.HI R15, R15, R4, RZ, 0x4 ;  /* 0x000000040f0f7211 */ /* 0x000fc800078f20ff */
[----:B------:R-:W-:-:S05]  /*0130*/  SHF.R.S32.HI R14, RZ, 0x4, R15 ;  /* 0x00000004ff0e7819 */ /* 0x000fca000001140f */
[----:B------:R-:W-:-:S05]  /*0140*/  IMAD.HI R0, R14, 0x7af4f3ff, RZ ;  /* 0x7af4f3ff0e007827 */ /* 0x000fca00078e02ff */
[----:B------:R-:W-:-:S04]  /*0150*/  SHF.R.U32.HI R3, RZ, 0x1f, R0 ;  /* 0x0000001fff037819 */ /* 0x000fc80000011600 */
[----:B------:R-:W-:-:S05]  /*0160*/  LEA.HI.SX32 R3, R0, R3, 0x18 ;  /* 0x0000000300037211 */ /* 0x000fca00078fc2ff */
[----:B------:R-:W-:Y:S01]  /*0170*/  IMAD R14, R3, -0x215, R14 ;  /* 0xfffffdeb030e7824 */ /* 0x000fe200078e020e */
[----:B------:R-:W-:-:S03]  /*0180*/  CS2R R2, SRZ ;  /* 0x0000000000027805 */ /* 0x000fc6000001ff00 */
[C---:B--2---:R-:W-:Y:S01]  /*0190*/  IMAD.WIDE R6, R14.reuse, 0x4, R6 ;  /* 0x000000040e067825 */ /* 0x044fe200078e0206 */
[----:B------:R-:W-:-:S04]  /*01a0*/  ISETP.GE.AND P1, PT, R14, 0x200, PT ;  /* 0x000002000e00780c */ /* 0x000fc80003f26270 */
[----:B------:R-:W-:-:S13]  /*01b0*/  ISETP.LT.AND P0, PT, R4, 0x8540, !P1 ;  /* 0x000085400400780c */ /* 0x000fda0004f01270 */
[----:B------:R-:W2:Y:S04]  /*01c0*/  @P0 LDG.E.EL R2, desc[UR4][R6.64] ;  /* 0x0000000406020981 */ /* 0x000ea8000c2e1900 */
[----:B------:R-:W3:Y:S04]  /*01d0*/  @P0 LDG.E.EL R3, desc[UR4][R6.64] ;  /* 0x0000000406030981 */ /* 0x000ee8000c2e1900 */
[----:B------:R-:W3:Y:S01]  /*01e0*/  @P0 LDG.E.EL R5, desc[UR4][R6.64] ;  /* 0x0000000406050981 */ /* 0x000ee2000c2e1900 */
[----:B------:R-:W-:-:S06]  /*01f0*/  IMAD.MOV.U32 R0, RZ, RZ, RZ ;  /* 0x000000ffff007224 */ /* 0x000fcc00078e00ff */
[----:B------:R1:W3:Y:S01]  /*0200*/  @P0 LDG.E.EL R0, desc[UR4][R6.64] ;  /* 0x0000000406000981 */ /* 0x0002e2000c2e1900 */
[----:B----4-:R-:W-:-:S05]  /*0210*/  IMAD.WIDE R12, R14, 0x4, R12 ;  /* 0x000000040e0c7825 */ /* 0x010fca00078e020c */
[----:B------:R-:W4:Y:S01]  /*0220*/  @P0 LDG.E.EL R19, desc[UR4][R12.64] ;  /* 0x000000040c130981 */ /* 0x000f22000c2e1900 */
[----:B-----5:R-:W-:-:S03]  /*0230*/  IMAD.WIDE R10, R14, 0x4, R10 ;  /* 0x000000040e0a7825 */ /* 0x020fc600078e020a */
[----:B------:R-:W5:Y:S01]  /*0240*/  @P0 LDG.E.EL R18, desc[UR4][R12.64] ;  /* 0x000000040c120981 */ /* 0x000f62000c2e1900 */
[----:B-1----:R-:W-:-:S03]  /*0250*/  CS2R R6, SRZ ;  /* 0x0000000000067805 */ /* 0x002fc6000001ff00 */
[----:B------:R-:W4:Y:S01]  /*0260*/  @P0 LDG.E.EL R17, desc[UR4][R12.64] ;  /* 0x000000040c110981 */ /* 0x000f22000c2e1900 */
[----:B------:R-:W-:-:S03]  /*0270*/  IMAD.HI R27, R4, 0x7af4f3ff, RZ ;  /* 0x7af4f3ff041b7827 */ /* 0x000fc600078e02ff */
[----:B------:R-:W4:Y:S04]  /*0280*/  @P0 LDG.E.EL R21, desc[UR4][R10.64] ;  /* 0x000000040a150981 */ /* 0x000f28000c2e1900 */
[----:B------:R-:W4:Y:S04]  /*0290*/  @P0 LDG.E.EL R20, desc[UR4][R10.64] ;  /* 0x000000040a140981 */ /* 0x000f28000c2e1900 */
[----:B------:R-:W4:Y:S04]  /*02a0*/  @P0 LDG.E.EL R16, desc[UR4][R10.64] ;  /* 0x000000040a100981 */ /* 0x000f28000c2e1900 */
[----:B------:R1:W4:Y:S01]  /*02b0*/  @P0 LDG.E.EL R7, desc[UR4][R10.64] ;  /* 0x000000040a070981 */ /* 0x000322000c2e1900 */
[----:B0-----:R-:W-:-:S05]  /*02c0*/  IMAD.WIDE R8, R14, 0x4, R8 ;  /* 0x000000040e087825 */ /* 0x001fca00078e0208 */
[----:B------:R-:W4:Y:S01]  /*02d0*/  @P0 LDG.E.EL R6, desc[UR4][R8.64] ;  /* 0x0000000408060981 */ /* 0x000f22000c2e1900 */
[----:B-1----:R-:W-:-:S04]  /*02e0*/  SHF.R.U32.HI R11, RZ, 0x1f, R27 ;  /* 0x0000001fff0b7819 */ /* 0x002fc8000001161b */
[----:B------:R-:W-:Y:S02]  /*02f0*/  LEA.HI.SX32 R27, R27, R11, 0x14 ;  /* 0x0000000b1b1b7211 */ /* 0x000fe400078fa2ff */
[----:B--2---:R-:W-:Y:S01]  /*0300*/  SEL R22, R2, RZ, P0 ;  /* 0x000000ff02167207 */ /* 0x004fe20000000000 */
[----:B------:R-:W-:Y:S01]  /*0310*/  IMAD.MOV.U32 R2, RZ, RZ, RZ ;  /* 0x000000ffff027224 */ /* 0x000fe200078e00ff */
[----:B---3--:R-:W-:-:S03]  /*0320*/  SEL R3, R3, RZ, P0 ;  /* 0x000000ff03037207 */ /* 0x008fc60000000000 */
[----:B------:R-:W-:Y:S02]  /*0330*/  FADD R22, R22, 9.9999997473787516356e-06 ;  /* 0x3727c5ac16167421 */ /* 0x000fe40000000000 */
[----:B------:R0:W2:Y:S01]  /*0340*/  @P0 LDG.E.EL R2, desc[UR4][R12.64] ;  /* 0x000000040c020981 */ /* 0x0000a2000c2e1900 */
[----:B------:R-:W-:Y:S01]  /*0350*/  SEL R5, R5, RZ, P0 ;  /* 0x000000ff05057207 */ /* 0x000fe20000000000 */
[----:B------:R-:W-:Y:S02]  /*0360*/  FADD R25, R3, 9.9999997473787516356e-06 ;  /* 0x3727c5ac03197421 */ /* 0x000fe40000000000 */
[----:B------:R-:W1:Y:S02]  /*0370*/  MUFU.SQRT R22, R22 ;  /* 0x0000001600167308 */ /* 0x000e640000002000 */
[----:B------:R-:W-:Y:S01]  /*0380*/  FADD R28, R5, 9.9999997473787516356e-06 ;  /* 0x3727c5ac051c7421 */ /* 0x000fe20000000000 */
[----:B------:R-:W-:Y:S01]  /*0390*/  SEL R0, R0, RZ, P0 ;  /* 0x000000ff00007207 */ /* 0x000fe20000000000 */
[----:B0-----:R-:W0:Y:S04]  /*03a0*/  LDC.64 R12, c[0x0][0x210] ;  /* 0x00008400ff0c7b82 */ /* 0x001e280000000a00 */
[----:B------:R-:W3:Y:S08]  /*03b0*/  MUFU.SQRT R25, R25 ;  /* 0x0000001900197308 */ /* 0x000ef00000002000 */
[----:B------:R-:W5:Y:S01]  /*03c0*/  MUFU.SQRT R28, R28 ;  /* 0x0000001c001c7308 */ /* 0x000f620000002000 */
[----:B-1----:R-:W-:-:S02]  /*03d0*/  FSETP.GT.AND P3, PT, R22, 8.50705917302346158658e+37, PT ;  /* 0x7e8000001600780b */ /* 0x002fc40003f64000 */
[----:B------:R-:W-:Y:S02]  /*03e0*/  FSETP.GEU.AND P6, PT, R22, 1.175494350822287508e-38, PT ;  /* 0x008000001600780b */ /* 0x000fe40003fce000 */
[C---:B---3--:R-:W-:Y:S02]  /*03f0*/  FSETP.GT.AND P5, PT, R25.reuse, 8.50705917302346158658e+37, PT ;  /* 0x7e8000001900780b */ /* 0x048fe40003fa4000 */
[----:B------:R-:W-:Y:S02]  /*0400*/  FSETP.GEU.AND P2, PT, R25, 1.175494350822287508e-38, PT ;  /* 0x008000001900780b */ /* 0x000fe40003f4e000 */
[----:B------:R-:W-:Y:S02]  /*0410*/  FSEL R23, R24, 1, P3 ;  /* 0x3f80000018177808 */ /* 0x000fe40001800000 */
[----:B-----5:R-:W-:-:S03]  /*0420*/  FSETP.GT.AND P4, PT, R28, 8.50705917302346158658e+37, PT ;  /* 0x7e8000001c00780b */ /* 0x020fc60003f84000 */
[----:B------:R-:W-:Y:S01]  /*0430*/  @P3 FMUL R22, R22, 0.25 ;  /* 0x3e80000016163820 */ /* 0x000fe20000400000 */
[----:B------:R-:W-:Y:S01]  /*0440*/  FSETP.GEU.AND P3, PT, R28, 1.175494350822287508e-38, PT ;  /* 0x008000001c00780b */ /* 0x000fe20003f6e000 */
[----:B------:R-:W-:Y:S02]  /*0450*/  FADD R26, R0, 9.9999997473787516356e-06 ;  /* 0x3727c5ac001a7421 */ /* 0x000fe40000000000 */
[----:B------:R-:W-:Y:S01]  /*0460*/  @P5 FMUL R25, R25, 0.25 ;  /* 0x3e80000019195820 */ /* 0x000fe20000400000 */
[----:B------:R-:W-:-:S03]  /*0470*/  @!P6 FMUL R22, R22, 16777216 ;  /* 0x4b8000001616e820 */ /* 0x000fc60000400000 */
[----:B------:R-:W-:Y:S02]  /*0480*/  @!P2 FMUL R25, R25, 16777216 ;  /* 0x4b8000001919a820 */ /* 0x000fe40000400000 */
[----:B------:R-:W-:Y:S01]  /*0490*/  @P4 FMUL R28, R28, 0.25 ;  /* 0x3e8000001c1c4820 */ /* 0x000fe20000400000 */
[----:B------:R-:W1:Y:S03]  /*04a0*/  MUFU.SQRT R26, R26 ;  /* 0x0000001a001a7308 */ /* 0x000e660000002000 */
[----:B------:R-:W-:Y:S01]  /*04b0*/  @!P3 FMUL R28, R28, 16777216 ;  /* 0x4b8000001c1cb820 */ /* 0x000fe20000400000 */
[----:B------:R-:W-:-:S04]  /*04c0*/  IMAD.MOV.U32 R5, RZ, RZ, RZ ;  /* 0x000000ffff057224 */ /* 0x000fc800078e00ff */
[----:B------:R-:W3:Y:S01]  /*04d0*/  MUFU.RCP R22, R22 ;  /* 0x0000001600167308 */ /* 0x000ee20000001000 */
[----:B------:R-:W-:Y:S02]  /*04e0*/  IMAD.MOV.U32 R0, RZ, RZ, RZ ;  /* 0x000000ffff007224 */ /* 0x000fe400078e00ff */
[----:B------:R-:W-:Y:S01]  /*04f0*/  IMAD.MOV.U32 R3, RZ, RZ, RZ ;  /* 0x000000ffff037224 */ /* 0x000fe200078e00ff */
[C---:B------:R-:W-:Y:S01]  /*0500*/  FSEL R10, R24.reuse, 1, P5 ;  /* 0x3f800000180a7808 */ /* 0x040fe20002800000 */
[----:B------:R-:W5:Y:S03]  /*0510*/  @P0 LDG.E.EL R5, desc[UR4][R8.64] ;  /* 0x0000000408050981 */ /* 0x000f66000c2e1900 */
[----:B------:R-:W0:Y:S01]  /*0520*/  MUFU.RCP R25, R25 ;  /* 0x0000001900197308 */ /* 0x000e220000001000 */
[----:B------:R-:W2:Y:S01]  /*0530*/  @P0 LDG.E.EL R0, desc[UR4][R8.64] ;  /* 0x0000000408000981 */ /* 0x000ea2000c2e1900 */
[----:B------:R-:W-:Y:S01]  /*0540*/  FSEL R11, R24, 1, P4 ;  /* 0x3f800000180b7808 */ /* 0x000fe20002000000 */
[----:B------:R-:W-:-:S02]  /*0550*/  @!P6 FMUL R23, R23, 16777216 ;  /* 0x4b8000001717e820 */ /* 0x000fc40000400000 */
[----:B------:R0:W2:Y:S03]  /*0560*/  @P0 LDG.E.EL R3, desc[UR4][R8.64] ;  /* 0x0000000408030981 */ /* 0x0000a6000c2e1900 */
[----:B------:R-:W4:Y:S01]  /*0570*/  MUFU.RCP R28, R28 ;  /* 0x0000001c001c7308 */ /* 0x000f220000001000 */
[----:B------:R-:W-:Y:S01]  /*0580*/  @!P2 FMUL R10, R10, 16777216 ;  /* 0x4b8000000a0aa820 */ /* 0x000fe20000400000 */
[----:B-1----:R-:W-:Y:S01]  /*0590*/  FSETP.GT.AND P6, PT, R26, 8.50705917302346158658e+37, PT ;  /* 0x7e8000001a00780b */ /* 0x002fe20003fc4000 */
[----:B------:R-:W-:Y:S01]  /*05a0*/  @!P3 FMUL R11, R11, 16777216 ;  /* 0x4b8000000b0bb820 */ /* 0x000fe20000400000 */
[----:B0-----:R-:W-:Y:S02]  /*05b0*/  IMAD R8, R27, -0x2150, R4 ;  /* 0xffffdeb01b087824 */ /* 0x001fe400078e0204 */
[----:B---3--:R-:W-:Y:S01]  /*05c0*/  FMUL R22, R22, R23 ;  /* 0x0000001716167220 */ /* 0x008fe20000400000 */
[----:B------:R-:W-:Y:S01]  /*05d0*/  FMUL R23, R25, R10 ;  /* 0x0000000a19177220 */ /* 0x000fe20000400000 */
[----:B------:R-:W-:Y:S01]  /*05e0*/  IMAD R9, R27, 0x2000, R8 ;  /* 0x000020001b097824 */ /* 0x000fe200078e0208 */
[----:B------:R-:W-:Y:S01]  /*05f0*/  FSEL R25, R24, 1, P6 ;  /* 0x3f80000018197808 */ /* 0x000fe20003000000 */
[----:B----4-:R-:W-:-:S02]  /*0600*/  FMUL R24, R28, R11 ;  /* 0x0000000b1c187220 */ /* 0x010fc40000400000 */
[----:B------:R-:W-:Y:S01]  /*0610*/  IMAD.WIDE R12, R9, 0x4, R12 ;  /* 0x00000004090c7825 */ /* 0x000fe200078e020c */
[----:B------:R-:W-:Y:S02]  /*0620*/  CS2R R8, SRZ ;  /* 0x0000000000087805 */ /* 0x000fe4000001ff00 */
[----:B------:R-:W-:-:S06]  /*0630*/  CS2R R10, SRZ ;  /* 0x00000000000a7805 */ /* 0x000fcc000001ff00 */
[----:B------:R-:W3:Y:S01]  /*0640*/  @P0 LDG.E.128 R8, desc[UR4][R12.64] ;  /* 0x000000040c080981 */ /* 0x000ee2000c1e1d00 */
[C---:B------:R-:W-:Y:S01]  /*0650*/  FSETP.GEU.AND P5, PT, R26.reuse, 1.175494350822287508e-38, PT ;  /* 0x008000001a00780b */ /* 0x040fe20003fae000 */
[----:B------:R-:W-:-:S12]  /*0660*/  @P6 FMUL R26, R26, 0.25 ;  /* 0x3e8000001a1a6820 */ /* 0x000fd80000400000 */
[----:B------:R-:W-:-:S06]  /*0670*/  @!P5 FMUL R26, R26, 16777216 ;  /* 0x4b8000001a1ad820 */ /* 0x000fcc0000400000 */
[----:B------:R-:W0:Y:S01]  /*0680*/  MUFU.RCP R26, R26 ;  /* 0x0000001a001a7308 */ /* 0x000e220000001000 */
[----:B------:R-:W-:Y:S01]  /*0690*/  @!P5 FMUL R25, R25, 16777216 ;  /* 0x4b8000001919d820 */ /* 0x000fe20000400000 */
[----:B------:R-:W-:Y:S02]  /*06a0*/  LOP3.LUT R15, R15, 0xfffffff0, RZ, 0xc0, !PT ;  /* 0xfffffff00f0f7812 */ /* 0x000fe400078ec0ff */
[----:B------:R-:W-:Y:S01]  /*06b0*/  SEL R28, R18, RZ, P0 ;  /* 0x000000ff121c7207 */ /* 0x000fe20000000000 */
[----:B------:R-:W-:Y:S02]  /*06c0*/  IMAD.SHL.U32 R18, R14, 0x10, RZ ;  /* 0x000000100e127824 */ /* 0x000fe400078e00ff */
[----:B------:R-:W-:Y:S02]  /*06d0*/  IMAD.IADD R15, R4, 0x1, -R15 ;  /* 0x00000001040f7824 */ /* 0x000fe400078e0a0f */
[----:B0-----:R-:W-:Y:S01]  /*06e0*/  FMUL R25, R26, R25 ;  /* 0x000000191a197220 */ /* 0x001fe20000400000 */
[----:B------:R-:W-:-:S02]  /*06f0*/  SEL R26, R19, RZ, P0 ;  /* 0x000000ff131a7207 */ /* 0x000fc40000000000 */
[----:B------:R-:W-:-:S04]  /*0700*/  ISETP.GE.AND P2, PT, R4, 0x8540, PT ;  /* 0x000085400400780c */ /* 0x000fc80003f46270 */
[----:B------:R-:W-:Y:S02]  /*0710*/  ISETP.GT.AND P3, PT, R14, 0x1ff, !P2 ;  /* 0x000001ff0e00780c */ /* 0x000fe40005764270 */
[----:B---3--:R-:W-:Y:S02]  /*0720*/  SEL R9, R9, RZ, P0 ;  /* 0x000000ff09097207 */ /* 0x008fe40000000000 */
[----:B------:R-:W-:-:S03]  /*0730*/  SEL R19, R10, RZ, P0 ;  /* 0x000000ff0a137207 */ /* 0x000fc60000000000 */
[----:B------:R-:W-:Y:S01]  /*0740*/  FADD R10, R9, -R26 ;  /* 0x8000001a090a7221 */ /* 0x000fe20000000000 */
[----:B------:R-:W-:-:S05]  /*0750*/  IMAD R9, R27, 0x150, RZ ;  /* 0x000001501b097824 */ /* 0x000fca00078e02ff */
[--C-:B------:R-:W-:Y:S02]  /*0760*/  SHF.R.S32.HI R13, RZ, 0x1f, R9.reuse ;  /* 0x0000001fff0d7819 */ /* 0x100fe40000011409 */
[----:B------:R-:W-:Y:S02]  /*0770*/  IADD3 R9, P4, P5, R18, R15, R9 ;  /* 0x0000000f12097210 */ /* 0x000fe40007d9e009 */
[----:B------:R-:W-:Y:S02]  /*0780*/  SHF.R.S32.HI R15, RZ, 0x1f, R15 ;  /* 0x0000001fff0f7819 */ /* 0x000fe4000001140f */
[----:B------:R-:W-:-:S04]  /*0790*/  SHF.R.S32.HI R18, RZ, 0x1f, R18 ;  /* 0x0000001fff127819 */ /* 0x000fc80000011412 */
[----:B------:R-:W-:Y:S02]  /*07a0*/  IADD3.X R12, R18, R15, R13, P4, P5 ;  /* 0x0000000f120c7210 */ /* 0x000fe400027ea40d */
[----:B------:R-:W-:Y:S01]  /*07b0*/  LEA R18, P4, R9, UR6, 0x2 ;  /* 0x0000000609127c11 */ /* 0x000fe2000f8810ff */
[----:B------:R-:W-:Y:S01]  /*07c0*/  FADD R27, R19, -R28 ;  /* 0x8000001c131b7221 */ /* 0x000fe20000000000 */
[----:B------:R-:W-:Y:S02]  /*07d0*/  CS2R R14, SRZ ;  /* 0x00000000000e7805 */ /* 0x000fe4000001ff00 */
[----:B------:R-:W-:Y:S02]  /*07e0*/  LEA.HI.X R19, R9, UR7, R12, 0x2, P4 ;  /* 0x0000000709137c11 */ /* 0x000fe4000a0f140c */
[----:B------:R-:W-:-:S06]  /*07f0*/  CS2R R12, SRZ ;  /* 0x00000000000c7805 */ /* 0x000fcc000001ff00 */
[----:B------:R0:W3:Y:S01]  /*0800*/  @P3 LDG.E.128 R12, desc[UR4][R18.64+-0x8000] ;  /* 0xff800004120c3981 */ /* 0x0000e2000c1e1d00 */
[----:B------:R-:W-:Y:S02]  /*0810*/  SEL R26, R8, RZ, P0 ;  /* 0x000000ff081a7207 */ /* 0x000fe40000000000 */
[----:B------:R-:W1:Y:S01]  /*0820*/  LDC.64 R8, c[0x0][0x240] ;  /* 0x00009000ff087b82 */ /* 0x000e620000000a00 */
[----:B------:R-:W-:Y:S02]  /*0830*/  SEL R28, R11, RZ, P0 ;  /* 0x000000ff0b1c7207 */ /* 0x000fe40000000000 */
[----:B--2---:R-:W-:Y:S02]  /*0840*/  SEL R11, R2, RZ, P0 ;  /* 0x000000ff020b7207 */ /* 0x004fe40000000000 */
[----:B------:R-:W-:-:S03]  /*0850*/  SEL R17, R17, RZ, P0 ;  /* 0x000000ff11117207 */ /* 0x000fc60000000000 */
[----:B------:R-:W-:Y:S02]  /*0860*/  FADD R11, R26, -R11 ;  /* 0x8000000b1a0b7221 */ /* 0x000fe40000000000 */
[----:B------:R-:W-:Y:S01]  /*0870*/  FADD R2, R28, -R17 ;  /* 0x800000111c027221 */ /* 0x000fe20000000000 */
[----:B0-----:R-:W-:Y:S01]  /*0880*/  SEL R19, R16, RZ, P0 ;  /* 0x000000ff10137207 */ /* 0x001fe20000000000 */
[----:B------:R-:W-:Y:S01]  /*0890*/  FMUL R24, R24, R27 ;  /* 0x0000001b18187220 */ /* 0x000fe20000400000 */
[----:B------:R-:W-:Y:S01]  /*08a0*/  SEL R18, R21, RZ, P0 ;  /* 0x000000ff15127207 */ /* 0x000fe20000000000 */
[----:B------:R-:W-:Y:S01]  /*08b0*/  FMUL R10, R23, R10 ;  /* 0x0000000a170a7220 */ /* 0x000fe20000400000 */
[----:B------:R-:W-:Y:S01]  /*08c0*/  SEL R17, R20, RZ, P0 ;  /* 0x000000ff14117207 */ /* 0x000fe20000000000 */
[----:B------:R-:W-:Y:S01]  /*08d0*/  FMUL R11, R22, R11 ;  /* 0x0000000b160b7220 */ /* 0x000fe20000400000 */
[----:B------:R-:W-:Y:S01]  /*08e0*/  SEL R16, R7, RZ, P0 ;  /* 0x000000ff07107207 */ /* 0x000fe20000000000 */
[----:B------:R-:W-:Y:S01]  /*08f0*/  FMUL R2, R25, R2 ;  /* 0x0000000219027220 */ /* 0x000fe20000400000 */
[----:B-----5:R-:W-:-:S02]  /*0900*/  SEL R5, R5, RZ, P0 ;  /* 0x000000ff05057207 */ /* 0x020fc40000000000 */
[----:B------:R-:W-:Y:S02]  /*0910*/  SEL R6, R6, RZ, P0 ;  /* 0x000000ff06067207 */ /* 0x000fe40000000000 */
[----:B------:R-:W-:Y:S02]  /*0920*/  SEL R0, R0, RZ, P0 ;  /* 0x000000ff00007207 */ /* 0x000fe40000000000 */
[----:B------:R-:W-:Y:S01]  /*0930*/  SEL R3, R3, RZ, P0 ;  /* 0x000000ff03037207 */ /* 0x000fe20000000000 */
[----:B------:R-:W-:Y:S01]  /*0940*/  FFMA R5, R18, R11, R5 ;  /* 0x0000000b12057223 */ /* 0x000fe20000000005 */
[----:B------:R-:W-:Y:S01]  /*0950*/  FFMA R6, R17, R10, R6 ;  /* 0x0000000a11067223 */ /* 0x000fe20000000006 */
[----:B------:R-:W-:Y:S02]  /*0960*/  FFMA R0, R19, R24, R0 ;  /* 0x0000001813007223 */ /* 0x000fe40000000000 */
[----:B------:R-:W-:Y:S01]  /*0970*/  FFMA R2, R16, R2, R3 ;  /* 0x0000000210027223 */ /* 0x000fe20000000003 */
[----:B------:R-:W-:-:S02]  /*0980*/  FSETP.GEU.AND P5, PT, R5, RZ, PT ;  /* 0x000000ff0500720b */ /* 0x000fc40003fae000 */
[----:B------:R-:W-:Y:S02]  /*0990*/  FSETP.GEU.AND P4, PT, R6, RZ, PT ;  /* 0x000000ff0600720b */ /* 0x000fe40003f8e000 */
[----:B------:R-:W-:Y:S01]  /*09a0*/  FSETP.GEU.AND P0, PT, R2, RZ, PT ;  /* 0x000000ff0200720b */ /* 0x000fe20003f0e000 */
[----:B-1----:R-:W-:Y:S01]  /*09b0*/  IMAD.WIDE R8, R4, 0x4, R8 ;  /* 0x0000000404087825 */ /* 0x002fe200078e0208 */
[----:B---3--:R-:W-:Y:S02]  /*09c0*/  SEL R12, R12, RZ, P3 ;  /* 0x000000ff0c0c7207 */ /* 0x008fe40001800000 */
[----:B------:R-:W-:Y:S02]  /*09d0*/  SEL R13, R13, RZ, P3 ;  /* 0x000000ff0d0d7207 */ /* 0x000fe40001800000 */
[----:B------:R-:W-:Y:S02]  /*09e0*/  SEL R14, R14, RZ, P3 ;  /* 0x000000ff0e0e7207 */ /* 0x000fe40001800000 */
[----:B------:R-:W-:-:S02]  /*09f0*/  SEL R15, R15, RZ, P3 ;  /* 0x000000ff0f0f7207 */ /* 0x000fc40001800000 */
[----:B------:R-:W-:Y:S02]  /*0a00*/  FSETP.GEU.AND P3, PT, R0, RZ, PT ;  /* 0x000000ff0000720b */ /* 0x000fe40003f6e000 */
[----:B------:R-:W-:Y:S02]  /*0a10*/  @!P1 SEL R12, R5, RZ, P5 ;  /* 0x000000ff050c9207 */ /* 0x000fe40002800000 */
[----:B------:R-:W-:Y:S02]  /*0a20*/  @!P1 SEL R13, R6, RZ, P4 ;  /* 0x000000ff060d9207 */ /* 0x000fe40002000000 */
[----:B------:R-:W-:Y:S02]  /*0a30*/  @!P1 SEL R14, R0, RZ, P3 ;  /* 0x000000ff000e9207 */ /* 0x000fe40001800000 */
[----:B------:R-:W-:Y:S01]  /*0a40*/  @!P1 SEL R15, R2, RZ, P0 ;  /* 0x000000ff020f9207 */ /* 0x000fe20000000000 */
[----:B------:R-:W-:Y:S06]  /*0a50*/  @P2 EXIT ;  /* 0x000000000000294d */ /* 0x000fec0003800000 */
[----:B------:R-:W-:Y:S01]  /*0a60*/  STG.E.128 desc[UR4][R8.64], R12 ;  /* 0x0000000c08007986 */ /* 0x000fe2000c101d04 */
[----:B------:R-:W-:Y:S05]  /*0a70*/  EXIT ;  /* 0x000000000000794d */ /* 0x000fea0003800000 */
.L_x_0:
[----:B------:R-:W-:-:S00]  /*0a80*/  BRA `(.L_x_0) ;  /* 0xfffffffc00fc7947 */ /* 0x000fc0000383ffff */
[----:B------:R-:W-:-:S00]  /*0a90*/  NOP ;  /* 0x0000000000007918 */ /* 0x000fc00000000000 */
        /* <DEDUP_REMOVED lines=14> */
.L_x_1:


//--------------------- .nv.global.init           --------------------------
	.section	.nv.global.init,"aw",@progbits
.nv.global.init:
	.type		_$_str,@object
	.size		_$_str,(_$_str_$_2 - _$_str)
_$_str:
        /*0000*/ 	.byte	0x5f, 0x5f, 0x43, 0x55, 0x44, 0x41, 0x5f, 0x46, 0x54, 0x5a, 0x00
	.type		_$_str_$_2,@object
	.size		_$_str_$_2,(.L_1 - _$_str_$_2)
_$_str_$_2:
        /*000b*/ 	.byte	0x5f, 0x5f, 0x43, 0x55, 0x44, 0x41, 0x5f, 0x50, 0x52, 0x45, 0x43, 0x5f, 0x53, 0x51, 0x52, 0x54
        /*001b*/ 	.byte	0x00
.L_1:


//--------------------- .nv.constant0.triton_poi_fused_cat_16 --------------------------
	.section	.nv.constant0.triton_poi_fused_cat_16,"a",@progbits
	.sectionflags	@""
	.align	4
.nv.constant0.triton_poi_fused_cat_16:
	.zero		588
